//
// Generated by NVIDIA NVVM Compiler
//
// Compiler Build ID: CL-36424714
// Cuda compilation tools, release 13.0, V13.0.88
// Based on NVVM 20.0.0
//

.version 9.0
.target sm_100
.address_size 64

	// .globl	_Z4mmulPKfS0_Pfiii
// _ZZ4mmulPKfS0_PfiiiE2As has been demoted
// _ZZ4mmulPKfS0_PfiiiE2Bs has been demoted

.visible .entry _Z4mmulPKfS0_Pfiii(
	.param .u64 .ptr .align 1 _Z4mmulPKfS0_Pfiii_param_0,
	.param .u64 .ptr .align 1 _Z4mmulPKfS0_Pfiii_param_1,
	.param .u64 .ptr .align 1 _Z4mmulPKfS0_Pfiii_param_2,
	.param .u32 _Z4mmulPKfS0_Pfiii_param_3,
	.param .u32 _Z4mmulPKfS0_Pfiii_param_4,
	.param .u32 _Z4mmulPKfS0_Pfiii_param_5
)
{
	.reg .pred 	%p<12>;
	.reg .b32 	%r<42>;
	.reg .b32 	%f<111>;
	.reg .b64 	%rd<13>;
	// demoted variable
	.shared .align 4 .b8 _ZZ4mmulPKfS0_PfiiiE2As[4096];
	// demoted variable
	.shared .align 4 .b8 _ZZ4mmulPKfS0_PfiiiE2Bs[4096];
	ld.param.u64 	%rd4, [_Z4mmulPKfS0_Pfiii_param_0];
	ld.param.u64 	%rd5, [_Z4mmulPKfS0_Pfiii_param_1];
	ld.param.u64 	%rd6, [_Z4mmulPKfS0_Pfiii_param_2];
	ld.param.u32 	%r23, [_Z4mmulPKfS0_Pfiii_param_3];
	ld.param.u32 	%r24, [_Z4mmulPKfS0_Pfiii_param_4];
	ld.param.u32 	%r25, [_Z4mmulPKfS0_Pfiii_param_5];
	mov.u32 	%r26, %ctaid.y;
	mov.u32 	%r27, %ntid.y;
	mov.u32 	%r39, %tid.y;
	mad.lo.s32 	%r2, %r26, %r27, %r39;
	mov.u32 	%r28, %ctaid.x;
	mov.u32 	%r29, %ntid.x;
	mov.u32 	%r37, %tid.x;
	mad.lo.s32 	%r4, %r28, %r29, %r37;
	setp.lt.s32 	%p1, %r24, 1;
	mov.f32 	%f110, 0f00000000;
	@%p1 bra 	$L__BB0_7;
	add.s32 	%r30, %r24, 31;
	shr.u32 	%r31, %r30, 5;
	shl.b32 	%r32, %r39, 7;
	mov.u32 	%r33, _ZZ4mmulPKfS0_PfiiiE2As;
	add.s32 	%r5, %r33, %r32;
	shl.b32 	%r34, %r37, 2;
	add.s32 	%r6, %r5, %r34;
	mov.u32 	%r35, _ZZ4mmulPKfS0_PfiiiE2Bs;
	add.s32 	%r8, %r35, %r34;
	add.s32 	%r7, %r8, %r32;
	neg.s32 	%r41, %r31;
	mad.lo.s32 	%r40, %r39, %r25, %r4;
	shl.b32 	%r11, %r25, 5;
	mad.lo.s32 	%r38, %r24, %r2, %r37;
	cvta.to.global.u64 	%rd1, %rd4;
	cvta.to.global.u64 	%rd2, %rd5;
	mov.f32 	%f110, 0f00000000;
$L__BB0_2:
	setp.ge.s32 	%p2, %r2, %r23;
	mul.wide.s32 	%rd7, %r38, 4;
	add.s64 	%rd3, %rd1, %rd7;
	setp.ge.s32 	%p3, %r37, %r24;
	mov.f32 	%f108, 0f00000000;
	or.pred  	%p4, %p2, %p3;
	@%p4 bra 	$L__BB0_4;
	ld.global.f32 	%f108, [%rd3];
$L__BB0_4:
	setp.ge.s32 	%p5, %r4, %r25;
	st.shared.f32 	[%r6], %f108;
	setp.ge.s32 	%p6, %r39, %r24;
	mov.f32 	%f109, 0f00000000;
	or.pred  	%p7, %p5, %p6;
	@%p7 bra 	$L__BB0_6;
	mul.wide.s32 	%rd8, %r40, 4;
	add.s64 	%rd9, %rd2, %rd8;
	ld.global.f32 	%f109, [%rd9];
$L__BB0_6:
	st.shared.f32 	[%r7], %f109;
	bar.sync 	0;
	ld.shared.f32 	%f12, [%r5];
	ld.shared.f32 	%f13, [%r8];
	fma.rn.f32 	%f14, %f12, %f13, %f110;
	ld.shared.f32 	%f15, [%r5+4];
	ld.shared.f32 	%f16, [%r8+128];
	fma.rn.f32 	%f17, %f15, %f16, %f14;
	ld.shared.f32 	%f18, [%r5+8];
	ld.shared.f32 	%f19, [%r8+256];
	fma.rn.f32 	%f20, %f18, %f19, %f17;
	ld.shared.f32 	%f21, [%r5+12];
	ld.shared.f32 	%f22, [%r8+384];
	fma.rn.f32 	%f23, %f21, %f22, %f20;
	ld.shared.f32 	%f24, [%r5+16];
	ld.shared.f32 	%f25, [%r8+512];
	fma.rn.f32 	%f26, %f24, %f25, %f23;
	ld.shared.f32 	%f27, [%r5+20];
	ld.shared.f32 	%f28, [%r8+640];
	fma.rn.f32 	%f29, %f27, %f28, %f26;
	ld.shared.f32 	%f30, [%r5+24];
	ld.shared.f32 	%f31, [%r8+768];
	fma.rn.f32 	%f32, %f30, %f31, %f29;
	ld.shared.f32 	%f33, [%r5+28];
	ld.shared.f32 	%f34, [%r8+896];
	fma.rn.f32 	%f35, %f33, %f34, %f32;
	ld.shared.f32 	%f36, [%r5+32];
	ld.shared.f32 	%f37, [%r8+1024];
	fma.rn.f32 	%f38, %f36, %f37, %f35;
	ld.shared.f32 	%f39, [%r5+36];
	ld.shared.f32 	%f40, [%r8+1152];
	fma.rn.f32 	%f41, %f39, %f40, %f38;
	ld.shared.f32 	%f42, [%r5+40];
	ld.shared.f32 	%f43, [%r8+1280];
	fma.rn.f32 	%f44, %f42, %f43, %f41;
	ld.shared.f32 	%f45, [%r5+44];
	ld.shared.f32 	%f46, [%r8+1408];
	fma.rn.f32 	%f47, %f45, %f46, %f44;
	ld.shared.f32 	%f48, [%r5+48];
	ld.shared.f32 	%f49, [%r8+1536];
	fma.rn.f32 	%f50, %f48, %f49, %f47;
	ld.shared.f32 	%f51, [%r5+52];
	ld.shared.f32 	%f52, [%r8+1664];
	fma.rn.f32 	%f53, %f51, %f52, %f50;
	ld.shared.f32 	%f54, [%r5+56];
	ld.shared.f32 	%f55, [%r8+1792];
	fma.rn.f32 	%f56, %f54, %f55, %f53;
	ld.shared.f32 	%f57, [%r5+60];
	ld.shared.f32 	%f58, [%r8+1920];
	fma.rn.f32 	%f59, %f57, %f58, %f56;
	ld.shared.f32 	%f60, [%r5+64];
	ld.shared.f32 	%f61, [%r8+2048];
	fma.rn.f32 	%f62, %f60, %f61, %f59;
	ld.shared.f32 	%f63, [%r5+68];
	ld.shared.f32 	%f64, [%r8+2176];
	fma.rn.f32 	%f65, %f63, %f64, %f62;
	ld.shared.f32 	%f66, [%r5+72];
	ld.shared.f32 	%f67, [%r8+2304];
	fma.rn.f32 	%f68, %f66, %f67, %f65;
	ld.shared.f32 	%f69, [%r5+76];
	ld.shared.f32 	%f70, [%r8+2432];
	fma.rn.f32 	%f71, %f69, %f70, %f68;
	ld.shared.f32 	%f72, [%r5+80];
	ld.shared.f32 	%f73, [%r8+2560];
	fma.rn.f32 	%f74, %f72, %f73, %f71;
	ld.shared.f32 	%f75, [%r5+84];
	ld.shared.f32 	%f76, [%r8+2688];
	fma.rn.f32 	%f77, %f75, %f76, %f74;
	ld.shared.f32 	%f78, [%r5+88];
	ld.shared.f32 	%f79, [%r8+2816];
	fma.rn.f32 	%f80, %f78, %f79, %f77;
	ld.shared.f32 	%f81, [%r5+92];
	ld.shared.f32 	%f82, [%r8+2944];
	fma.rn.f32 	%f83, %f81, %f82, %f80;
	ld.shared.f32 	%f84, [%r5+96];
	ld.shared.f32 	%f85, [%r8+3072];
	fma.rn.f32 	%f86, %f84, %f85, %f83;
	ld.shared.f32 	%f87, [%r5+100];
	ld.shared.f32 	%f88, [%r8+3200];
	fma.rn.f32 	%f89, %f87, %f88, %f86;
	ld.shared.f32 	%f90, [%r5+104];
	ld.shared.f32 	%f91, [%r8+3328];
	fma.rn.f32 	%f92, %f90, %f91, %f89;
	ld.shared.f32 	%f93, [%r5+108];
	ld.shared.f32 	%f94, [%r8+3456];
	fma.rn.f32 	%f95, %f93, %f94, %f92;
	ld.shared.f32 	%f96, [%r5+112];
	ld.shared.f32 	%f97, [%r8+3584];
	fma.rn.f32 	%f98, %f96, %f97, %f95;
	ld.shared.f32 	%f99, [%r5+116];
	ld.shared.f32 	%f100, [%r8+3712];
	fma.rn.f32 	%f101, %f99, %f100, %f98;
	ld.shared.f32 	%f102, [%r5+120];
	ld.shared.f32 	%f103, [%r8+3840];
	fma.rn.f32 	%f104, %f102, %f103, %f101;
	ld.shared.f32 	%f105, [%r5+124];
	ld.shared.f32 	%f106, [%r8+3968];
	fma.rn.f32 	%f110, %f105, %f106, %f104;
	bar.sync 	0;
	add.s32 	%r41, %r41, 1;
	setp.ne.s32 	%p8, %r41, 0;
	add.s32 	%r40, %r40, %r11;
	add.s32 	%r39, %r39, 32;
	add.s32 	%r38, %r38, 32;
	add.s32 	%r37, %r37, 32;
	@%p8 bra 	$L__BB0_2;
$L__BB0_7:
	setp.ge.s32 	%p9, %r2, %r23;
	setp.ge.s32 	%p10, %r4, %r25;
	or.pred  	%p11, %p9, %p10;
	@%p11 bra 	$L__BB0_9;
	mad.lo.s32 	%r36, %r25, %r2, %r4;
	cvta.to.global.u64 	%rd10, %rd6;
	mul.wide.s32 	%rd11, %r36, 4;
	add.s64 	%rd12, %rd10, %rd11;
	st.global.f32 	[%rd12], %f110;
$L__BB0_9:
	ret;

}


// ===== COMPILED SASS (sm_100) =====

	.target	sm_100

	.elftype	@"ET_EXEC"


//--------------------- .note.nv.tkinfo           --------------------------
	.section	.note.nv.tkinfo,"",@"SHT_NOTE"
	.sectionflags	@"SHF_NOTE_NV_TKINFO"
	.tkinfo
        /*0018*/ 	.word	0x00000002
        /*0030*/ 	.string	""
        /*0030*/ 	.string	"ptxas"
        /*0030*/ 	.string	"Cuda compilation tools, release 13.0, V13.0.88"
        /*0030*/ 	.string	"Build cuda_13.0.r13.0/compiler.36424714_0"
        /*0030*/ 	.string	"-arch sm_100 -m 64 "



//--------------------- .note.nv.cuinfo           --------------------------
	.section	.note.nv.cuinfo,"",@"SHT_NOTE"
	.sectionflags	@"SHF_NOTE_NV_CUINFO"
        /*0018*/ 	.short	0x0002
        /*001a*/ 	.short	0x0064
        /*001c*/ 	.short	0x0082
	.zero		2


//--------------------- .nv.info                  --------------------------
	.section	.nv.info,"",@"SHT_CUDA_INFO"
	.align	4


	//----- nvinfo : EIATTR_REGCOUNT
	.align		4
        /*0000*/ 	.byte	0x04, 0x2f
        /*0002*/ 	.short	(.L_1 - .L_0)
	.align		4
.L_0:
        /*0004*/ 	.word	index@(_Z4mmulPKfS0_Pfiii)
        /*0008*/ 	.word	0x00000020


	//----- nvinfo : EIATTR_FRAME_SIZE
	.align		4
.L_1:
        /*000c*/ 	.byte	0x04, 0x11
        /*000e*/ 	.short	(.L_3 - .L_2)
	.align		4
.L_2:
        /*0010*/ 	.word	index@(_Z4mmulPKfS0_Pfiii)
        /*0014*/ 	.word	0x00000000


	//----- nvinfo : EIATTR_MIN_STACK_SIZE
	.align		4
.L_3:
        /*0018*/ 	.byte	0x04, 0x12
        /*001a*/ 	.short	(.L_5 - .L_4)
	.align		4
.L_4:
        /*001c*/ 	.word	index@(_Z4mmulPKfS0_Pfiii)
        /*0020*/ 	.word	0x00000000
.L_5:


//--------------------- .nv.compat                --------------------------
	.section	.nv.compat,"",@"SHT_CUDA_COMPAT_INFO"
	.align	4
        /*0000*/ 	.byte	0x02, 0x09, 0x00, 0x00, 0x02, 0x02, 0x01, 0x00, 0x02, 0x05, 0x05, 0x00, 0x03, 0x07, 0x01, 0x01
        /*0010*/ 	.byte	0x02, 0x03, 0x00, 0x00, 0x02, 0x06, 0x01, 0x00, 0x04, 0x0b, 0x08, 0x00, 0x09, 0x00, 0x00, 0x00
        /*0020*/ 	.byte	0x00, 0x00, 0x00, 0x00


//--------------------- .nv.info._Z4mmulPKfS0_Pfiii --------------------------
	.section	.nv.info._Z4mmulPKfS0_Pfiii,"",@"SHT_CUDA_INFO"
	.sectionflags	@""
	.align	4


	//----- nvinfo : EIATTR_CUDA_API_VERSION
	.align		4
        /*0000*/ 	.byte	0x04, 0x37
        /*0002*/ 	.short	(.L_7 - .L_6)
.L_6:
        /*0004*/ 	.word	0x00000082


	//----- nvinfo : EIATTR_KPARAM_INFO
	.align		4
.L_7:
        /*0008*/ 	.byte	0x04, 0x17
        /*000a*/ 	.short	(.L_9 - .L_8)
.L_8:
        /*000c*/ 	.word	0x00000000
        /*0010*/ 	.short	0x0005
        /*0012*/ 	.short	0x0020
        /*0014*/ 	.byte	0x00, 0xf0, 0x11, 0x00


	//----- nvinfo : EIATTR_KPARAM_INFO
	.align		4
.L_9:
        /*0018*/ 	.byte	0x04, 0x17
        /*001a*/ 	.short	(.L_11 - .L_10)
.L_10:
        /*001c*/ 	.word	0x00000000
        /*0020*/ 	.short	0x0004
        /*0022*/ 	.short	0x001c
        /*0024*/ 	.byte	0x00, 0xf0, 0x11, 0x00


	//----- nvinfo : EIATTR_KPARAM_INFO
	.align		4
.L_11:
        /*0028*/ 	.byte	0x04, 0x17
        /*002a*/ 	.short	(.L_13 - .L_12)
.L_12:
        /*002c*/ 	.word	0x00000000
        /*0030*/ 	.short	0x0003
        /*0032*/ 	.short	0x0018
        /*0034*/ 	.byte	0x00, 0xf0, 0x11, 0x00


	//----- nvinfo : EIATTR_KPARAM_INFO
	.align		4
.L_13:
        /*0038*/ 	.byte	0x04, 0x17
        /*003a*/ 	.short	(.L_15 - .L_14)
.L_14:
        /*003c*/ 	.word	0x00000000
        /*0040*/ 	.short	0x0002
        /*0042*/ 	.short	0x0010
        /*0044*/ 	.byte	0x00, 0xf5, 0x21, 0x00


	//----- nvinfo : EIATTR_KPARAM_INFO
	.align		4
.L_15:
        /*0048*/ 	.byte	0x04, 0x17
        /*004a*/ 	.short	(.L_17 - .L_16)
.L_16:
        /*004c*/ 	.word	0x00000000
        /*0050*/ 	.short	0x0001
        /*0052*/ 	.short	0x0008
        /*0054*/ 	.byte	0x00, 0xf5, 0x21, 0x00


	//----- nvinfo : EIATTR_KPARAM_INFO
	.align		4
.L_17:
        /*0058*/ 	.byte	0x04, 0x17
        /*005a*/ 	.short	(.L_19 - .L_18)
.L_18:
        /*005c*/ 	.word	0x00000000
        /*0060*/ 	.short	0x0000
        /*0062*/ 	.short	0x0000
        /*0064*/ 	.byte	0x00, 0xf5, 0x21, 0x00


	//----- nvinfo : EIATTR_SPARSE_MMA_MASK
	.align		4
.L_19:
        /*0068*/ 	.byte	0x03, 0x50
        /*006a*/ 	.short	0x0000


	//----- nvinfo : EIATTR_MAXREG_COUNT
	.align		4
        /*006c*/ 	.byte	0x03, 0x1b
        /*006e*/ 	.short	0x00ff


	//----- nvinfo : EIATTR_NUM_BARRIERS
	.align		4
        /*0070*/ 	.byte	0x02, 0x4c
        /*0072*/ 	.byte	0x01
	.zero		1


	//----- nvinfo : EIATTR_MERCURY_ISA_VERSION
	.align		4
        /*0074*/ 	.byte	0x03, 0x5f
        /*0076*/ 	.short	0x0101


	//----- nvinfo : EIATTR_VRC_CTA_INIT_COUNT
	.align		4
        /*0078*/ 	.byte	0x02, 0x4a
	.zero		1
	.zero		1


	//----- nvinfo : EIATTR_EXIT_INSTR_OFFSETS
	.align		4
        /*007c*/ 	.byte	0x04, 0x1c
        /*007e*/ 	.short	(.L_21 - .L_20)


	//   ....[0]....
.L_20:
        /*0080*/ 	.word	0x00000830


	//   ....[1]....
        /*0084*/ 	.word	0x00000880


	//----- nvinfo : EIATTR_CBANK_PARAM_SIZE
	.align		4
.L_21:
        /*0088*/ 	.byte	0x03, 0x19
        /*008a*/ 	.short	0x0024


	//----- nvinfo : EIATTR_PARAM_CBANK
	.align		4
        /*008c*/ 	.byte	0x04, 0x0a
        /*008e*/ 	.short	(.L_23 - .L_22)
	.align		4
.L_22:
        /*0090*/ 	.word	index@(.nv.constant0._Z4mmulPKfS0_Pfiii)
        /*0094*/ 	.short	0x0380
        /*0096*/ 	.short	0x0024


	//----- nvinfo : EIATTR_SW_WAR
	.align		4
.L_23:
        /*0098*/ 	.byte	0x04, 0x36
        /*009a*/ 	.short	(.L_25 - .L_24)
.L_24:
        /*009c*/ 	.word	0x00000008
.L_25:


//--------------------- .nv.callgraph             --------------------------
	.section	.nv.callgraph,"",@"SHT_CUDA_CALLGRAPH"
	.align	4
	.sectionentsize	8
	.align		4
        /*0000*/ 	.word	0x00000000
	.align		4
        /*0004*/ 	.word	0xffffffff
	.align		4
        /*0008*/ 	.word	0x00000000
	.align		4
        /*000c*/ 	.word	0xfffffffe
	.align		4
        /*0010*/ 	.word	0x00000000
	.align		4
        /*0014*/ 	.word	0xfffffffd
	.align		4
        /*0018*/ 	.word	0x00000000
	.align		4
        /*001c*/ 	.word	0xfffffffc


//--------------------- .text._Z4mmulPKfS0_Pfiii  --------------------------
	.section	.text._Z4mmulPKfS0_Pfiii,"ax",@progbits
	.align	128
        .global         _Z4mmulPKfS0_Pfiii
        .type           _Z4mmulPKfS0_Pfiii,@function
        .size           _Z4mmulPKfS0_Pfiii,(.L_x_3 - _Z4mmulPKfS0_Pfiii)
        .other          _Z4mmulPKfS0_Pfiii,@"STO_CUDA_ENTRY STV_DEFAULT"
_Z4mmulPKfS0_Pfiii:
.text._Z4mmulPKfS0_Pfiii:
[----:B------:R-:W-:Y:S01]  /*0000*/  LDC R1, c[0x0][0x37c] ;  /* 0x0000df00ff017b82 */ /* 0x000fe20000000800 */
[----:B------:R-:W0:Y:S01]  /*0010*/  S2R R17, SR_TID.Y ;  /* 0x0000000000117919 */ /* 0x000e220000002200 */
[----:B------:R-:W1:Y:S06]  /*0020*/  LDCU UR10, c[0x0][0x39c] ;  /* 0x00007380ff0a77ac */ /* 0x000e6c0008000800 */
[----:B------:R-:W0:Y:S01]  /*0030*/  LDC R19, c[0x0][0x364] ;  /* 0x0000d900ff137b82 */ /* 0x000e220000000800 */
[----:B------:R-:W-:Y:S01]  /*0040*/  HFMA2 R23, -RZ, RZ, 0, 0 ;  /* 0x00000000ff177431 */ /* 0x000fe200000001ff */
[----:B------:R-:W2:Y:S01]  /*0050*/  S2R R16, SR_TID.X ;  /* 0x0000000000107919 */ /* 0x000ea20000002100 */
[----:B------:R-:W3:Y:S01]  /*0060*/  LDCU UR14, c[0x0][0x3a0] ;  /* 0x00007400ff0e77ac */ /* 0x000ee20008000800 */
[----:B------:R-:W4:Y:S04]  /*0070*/  LDCU.64 UR8, c[0x0][0x358] ;  /* 0x00006b00ff0877ac */ /* 0x000f280008000a00 */
[----:B------:R-:W0:Y:S08]  /*0080*/  S2UR UR4, SR_CTAID.Y ;  /* 0x00000000000479c3 */ /* 0x000e300000002600 */
[----:B------:R-:W2:Y:S01]  /*0090*/  S2UR UR5, SR_CTAID.X ;  /* 0x00000000000579c3 */ /* 0x000ea20000002500 */
[----:B-1----:R-:W-:-:S07]  /*00a0*/  UISETP.GE.AND UP0, UPT, UR10, 0x1, UPT ;  /* 0x000000010a00788c */ /* 0x002fce000bf06270 */
[----:B------:R-:W2:Y:S01]  /*00b0*/  LDC R18, c[0x0][0x360] ;  /* 0x0000d800ff127b82 */ /* 0x000ea20000000800 */
[----:B0-----:R-:W-:Y:S02]  /*00c0*/  IMAD R19, R19, UR4, R17 ;  /* 0x0000000413137c24 */ /* 0x001fe4000f8e0211 */
[----:B--2---:R-:W-:Y:S01]  /*00d0*/  IMAD R18, R18, UR5, R16 ;  /* 0x0000000512127c24 */ /* 0x004fe2000f8e0210 */
[----:B---34-:R-:W-:Y:S06]  /*00e0*/  BRA.U !UP0, `(.L_x_0) ;  /* 0x0000000508c47547 */ /* 0x018fec000b800000 */
[----:B------:R-:W0:Y:S01]  /*00f0*/  S2UR UR7, SR_CgaCtaId ;  /* 0x00000000000779c3 */ /* 0x000e220000008800 */
[----:B------:R-:W1:Y:S01]  /*0100*/  LDCU UR11, c[0x0][0x3a0] ;  /* 0x00007400ff0b77ac */ /* 0x000e620008000800 */
[----:B------:R-:W-:Y:S01]  /*0110*/  MOV R23, RZ ;  /* 0x000000ff00177202 */ /* 0x000fe20000000f00 */
[----:B------:R-:W-:Y:S01]  /*0120*/  IMAD R6, R19, UR10, R16 ;  /* 0x0000000a13067c24 */ /* 0x000fe2000f8e0210 */
[----:B------:R-:W-:Y:S01]  /*0130*/  UMOV UR5, 0x400 ;  /* 0x0000040000057882 */ /* 0x000fe20000000000 */
[----:B------:R-:W-:-:S03]  /*0140*/  UIADD3 UR4, UPT, UPT, UR10, 0x1f, URZ ;  /* 0x0000001f0a047890 */ /* 0x000fc6000fffe0ff */
[----:B------:R-:W2:Y:S01]  /*0150*/  LDC R0, c[0x0][0x3a0] ;  /* 0x0000e800ff007b82 */ /* 0x000ea20000000800 */
[----:B------:R-:W-:Y:S02]  /*0160*/  UIADD3 UR6, UPT, UPT, UR5, 0x1000, URZ ;  /* 0x0000100005067890 */ /* 0x000fe4000fffe0ff */
[----:B------:R-:W-:Y:S01]  /*0170*/  USHF.R.U32.HI UR4, URZ, 0x5, UR4 ;  /* 0x00000005ff047899 */ /* 0x000fe20008011604 */
[----:B------:R-:W3:Y:S04]  /*0180*/  LDCU.64 UR12, c[0x0][0x398] ;  /* 0x00007300ff0c77ac */ /* 0x000ee80008000a00 */
[----:B------:R-:W4:Y:S01]  /*0190*/  LDC.64 R20, c[0x0][0x380] ;  /* 0x0000e000ff147b82 */ /* 0x000f220000000a00 */
[----:B------:R-:W-:Y:S01]  /*01a0*/  UIADD3 UR4, UPT, UPT, -UR4, URZ, URZ ;  /* 0x000000ff04047290 */ /* 0x000fe2000fffe1ff */
[----:B-1----:R-:W-:Y:S01]  /*01b0*/  IMAD R7, R17, UR11, R18 ;  /* 0x0000000b11077c24 */ /* 0x002fe2000f8e0212 */
[----:B0-----:R-:W-:-:S02]  /*01c0*/  ULEA UR5, UR7, UR5, 0x18 ;  /* 0x0000000507057291 */ /* 0x001fc4000f8ec0ff */
[----:B------:R-:W-:-:S04]  /*01d0*/  ULEA UR6, UR7, UR6, 0x18 ;  /* 0x0000000607067291 */ /* 0x000fc8000f8ec0ff */
[C---:B------:R-:W-:Y:S02]  /*01e0*/  LEA R5, R17.reuse, UR5, 0x7 ;  /* 0x0000000511057c11 */ /* 0x040fe4000f8e38ff */
[C---:B------:R-:W-:Y:S02]  /*01f0*/  LEA R2, R16.reuse, UR6, 0x2 ;  /* 0x0000000610027c11 */ /* 0x040fe4000f8e10ff */
[----:B------:R-:W-:Y:S02]  /*0200*/  LEA R4, R16, R5, 0x2 ;  /* 0x0000000510047211 */ /* 0x000fe400078e10ff */
[----:B---3--:R-:W-:-:S07]  /*0210*/  LEA R3, R17, R2, 0x7 ;  /* 0x0000000211037211 */ /* 0x008fce00078e38ff */
.L_x_1:
[----:B------:R-:W-:Y:S01]  /*0220*/  ISETP.GE.AND P0, PT, R17, UR13, PT ;  /* 0x0000000d11007c0c */ /* 0x000fe2000bf06270 */
[----:B------:R-:W-:Y:S01]  /*0230*/  HFMA2 R22, -RZ, RZ, 0, 0 ;  /* 0x00000000ff167431 */ /* 0x000fe200000001ff */
[----:B------:R-:W-:Y:S01]  /*0240*/  ISETP.GE.AND P1, PT, R16, UR13, PT ;  /* 0x0000000d10007c0c */ /* 0x000fe2000bf26270 */
[----:B----4-:R-:W-:Y:S01]  /*0250*/  IMAD.WIDE R8, R6, 0x4, R20 ;  /* 0x0000000406087825 */ /* 0x010fe200078e0214 */
[----:B--2---:R-:W-:Y:S02]  /*0260*/  ISETP.GE.OR P0, PT, R18, R0, P0 ;  /* 0x000000001200720c */ /* 0x004fe40000706670 */
[----:B------:R-:W-:Y:S02]  /*0270*/  ISETP.GE.OR P1, PT, R19, UR12, P1 ;  /* 0x0000000c13007c0c */ /* 0x000fe40008f26670 */
[----:B------:R-:W-:-:S09]  /*0280*/  MOV R27, RZ ;  /* 0x000000ff001b7202 */ /* 0x000fd20000000f00 */
[----:B------:R-:W0:Y:S02]  /*0290*/  @!P0 LDC.64 R10, c[0x0][0x388] ;  /* 0x0000e200ff0a8b82 */ /* 0x000e240000000a00 */
[----:B------:R-:W2:Y:S01]  /*02a0*/  @!P1 LDG.E R27, desc[UR8][R8.64] ;  /* 0x00000008081b9981 */ /* 0x000ea2000c1e1900 */
[----:B0-----:R-:W-:-:S05]  /*02b0*/  @!P0 IMAD.WIDE R10, R7, 0x4, R10 ;  /* 0x00000004070a8825 */ /* 0x001fca00078e020a */
[----:B------:R-:W3:Y:S04]  /*02c0*/  @!P0 LDG.E R22, desc[UR8][R10.64] ;  /* 0x000000080a168981 */ /* 0x000ee8000c1e1900 */
[----:B--2---:R-:W-:Y:S04]  /*02d0*/  STS [R4], R27 ;  /* 0x0000001b04007388 */ /* 0x004fe80000000800 */
[----:B---3--:R-:W-:Y:S01]  /*02e0*/  STS [R3], R22 ;  /* 0x0000001603007388 */ /* 0x008fe20000000800 */
[----:B------:R-:W-:Y:S06]  /*02f0*/  BAR.SYNC.DEFER_BLOCKING 0x0 ;  /* 0x0000000000007b1d */ /* 0x000fec0000010000 */
[----:B------:R-:W-:Y:S04]  /*0300*/  LDS R26, [R2] ;  /* 0x00000000021a7984 */ /* 0x000fe80000000800 */
[----:B------:R-:W0:Y:S04]  /*0310*/  LDS.128 R12, [R5] ;  /* 0x00000000050c7984 */ /* 0x000e280000000c00 */
[----:B------:R-:W1:Y:S04]  /*0320*/  LDS R29, [R2+0x80] ;  /* 0x00008000021d7984 */ /* 0x000e680000000800 */
[----:B------:R-:W2:Y:S04]  /*0330*/  LDS R25, [R2+0x100] ;  /* 0x0001000002197984 */ /* 0x000ea80000000800 */
[----:B------:R-:W3:Y:S04]  /*0340*/  LDS R24, [R2+0x180] ;  /* 0x0001800002187984 */ /* 0x000ee80000000800 */
[----:B------:R-:W-:Y:S04]  /*0350*/  LDS.128 R8, [R5+0x10] ;  /* 0x0000100005087984 */ /* 0x000fe80000000c00 */
[----:B------:R-:W-:Y:S01]  /*0360*/  LDS R22, [R2+0x280] ;  /* 0x0002800002167984 */ /* 0x000fe20000000800 */
[----:B0-----:R-:W-:-:S03]  /*0370*/  FFMA R12, R12, R26, R23 ;  /* 0x0000001a0c0c7223 */ /* 0x001fc60000000017 */
[----:B------:R-:W0:Y:S01]  /*0380*/  LDS R23, [R2+0x200] ;  /* 0x0002000002177984 */ /* 0x000e220000000800 */
[----:B-1----:R-:W-:-:S03]  /*0390*/  FFMA R12, R29, R13, R12 ;  /* 0x0000000d1d0c7223 */ /* 0x002fc6000000000c */
[----:B------:R-:W-:Y:S01]  /*03a0*/  LDS R26, [R2+0xb80] ;  /* 0x000b8000021a7984 */ /* 0x000fe20000000800 */
[----:B--2---:R-:W-:-:S03]  /*03b0*/  FFMA R13, R25, R14, R12 ;  /* 0x0000000e190d7223 */ /* 0x004fc6000000000c */
[----:B------:R-:W1:Y:S01]  /*03c0*/  LDS R25, [R2+0x300] ;  /* 0x0003000002197984 */ /* 0x000e620000000800 */
[----:B---3--:R-:W-:-:S03]  /*03d0*/  FFMA R13, R24, R15, R13 ;  /* 0x0000000f180d7223 */ /* 0x008fc6000000000d */
[----:B------:R-:W2:Y:S01]  /*03e0*/  LDS R24, [R2+0x380] ;  /* 0x0003800002187984 */ /* 0x000ea20000000800 */
[----:B0-----:R-:W-:-:S03]  /*03f0*/  FFMA R27, R8, R23, R13 ;  /* 0x00000017081b7223 */ /* 0x001fc6000000000d */
[----:B------:R-:W-:Y:S04]  /*0400*/  LDS R23, [R2+0x400] ;  /* 0x0004000002177984 */ /* 0x000fe80000000800 */
[----:B------:R-:W0:Y:S01]  /*0410*/  LDS.128 R12, [R5+0x20] ;  /* 0x00002000050c7984 */ /* 0x000e220000000c00 */
[----:B------:R-:W-:-:S03]  /*0420*/  FFMA R8, R22, R9, R27 ;  /* 0x0000000916087223 */ /* 0x000fc6000000001b */
[----:B------:R-:W3:Y:S01]  /*0430*/  LDS R22, [R2+0x480] ;  /* 0x0004800002167984 */ /* 0x000ee20000000800 */
[----:B-1----:R-:W-:-:S03]  /*0440*/  FFMA R9, R25, R10, R8 ;  /* 0x0000000a19097223 */ /* 0x002fc60000000008 */
[----:B------:R-:W1:Y:S01]  /*0450*/  LDS R25, [R2+0x500] ;  /* 0x0005000002197984 */ /* 0x000e620000000800 */
[----:B--2---:R-:W-:-:S03]  /*0460*/  FFMA R9, R24, R11, R9 ;  /* 0x0000000b18097223 */ /* 0x004fc60000000009 */
[----:B------:R-:W2:Y:S01]  /*0470*/  LDS R24, [R2+0x580] ;  /* 0x0005800002187984 */ /* 0x000ea20000000800 */
[----:B0-----:R-:W-:-:S03]  /*0480*/  FFMA R27, R12, R23, R9 ;  /* 0x000000170c1b7223 */ /* 0x001fc60000000009 */
[----:B------:R-:W-:Y:S04]  /*0490*/  LDS R23, [R2+0x600] ;  /* 0x0006000002177984 */ /* 0x000fe80000000800 */
[----:B------:R-:W0:Y:S01]  /*04a0*/  LDS.128 R8, [R5+0x30] ;  /* 0x0000300005087984 */ /* 0x000e220000000c00 */
[----:B---3--:R-:W-:-:S03]  /*04b0*/  FFMA R12, R22, R13, R27 ;  /* 0x0000000d160c7223 */ /* 0x008fc6000000001b */
        /* <DEDUP_REMOVED lines=22> */
[----:B------:R-:W-:Y:S04]  /*0620*/  LDS R27, [R2+0xc00] ;  /* 0x000c0000021b7984 */ /* 0x000fe80000000800 */
[----:B------:R-:W-:Y:S01]  /*0630*/  LDS R24, [R2+0xc80] ;  /* 0x000c800002187984 */ /* 0x000fe20000000800 */
[----:B0-----:R-:W-:-:S03]  /*0640*/  FFMA R23, R8, R23, R13 ;  /* 0x0000001708177223 */ /* 0x001fc6000000000d */
[----:B------:R-:W0:Y:S01]  /*0650*/  LDS.128 R12, [R5+0x60] ;  /* 0x00006000050c7984 */ /* 0x000e220000000c00 */
[----:B---3--:R-:W-:-:S03]  /*0660*/  FFMA R22, R22, R9, R23 ;  /* 0x0000000916167223 */ /* 0x008fc60000000017 */
[----:B------:R-:W2:Y:S01]  /*0670*/  LDS R23, [R2+0xd00] ;  /* 0x000d000002177984 */ /* 0x000ea20000000800 */
[----:B-1----:R-:W-:-:S03]  /*0680*/  FFMA R25, R25, R10, R22 ;  /* 0x0000000a19197223 */ /* 0x002fc60000000016 */
[----:B------:R-:W1:Y:S01]  /*0690*/  LDS R22, [R2+0xd80] ;  /* 0x000d800002167984 */ /* 0x000e620000000800 */
[----:B------:R-:W-:-:S03]  /*06a0*/  FFMA R11, R26, R11, R25 ;  /* 0x0000000b1a0b7223 */ /* 0x000fc60000000019 */
[----:B------:R-:W-:Y:S01]  /*06b0*/  LDS R25, [R2+0xe00] ;  /* 0x000e000002197984 */ /* 0x000fe20000000800 */
[----:B0-----:R-:W-:-:S03]  /*06c0*/  FFMA R27, R12, R27, R11 ;  /* 0x0000001b0c1b7223 */ /* 0x001fc6000000000b */
[----:B------:R-:W0:Y:S01]  /*06d0*/  LDS.128 R8, [R5+0x70] ;  /* 0x0000700005087984 */ /* 0x000e220000000c00 */
[----:B------:R-:W-:-:S03]  /*06e0*/  FFMA R24, R24, R13, R27 ;  /* 0x0000000d18187223 */ /* 0x000fc6000000001b */
[----:B------:R-:W3:Y:S04]  /*06f0*/  LDS R27, [R2+0xe80] ;  /* 0x000e8000021b7984 */ /* 0x000ee80000000800 */
[----:B------:R-:W4:Y:S04]  /*0700*/  LDS R13, [R2+0xf00] ;  /* 0x000f0000020d7984 */ /* 0x000f280000000800 */
[----:B------:R-:W5:Y:S01]  /*0710*/  LDS R12, [R2+0xf80] ;  /* 0x000f8000020c7984 */ /* 0x000f620000000800 */
[----:B--2---:R-:W-:Y:S01]  /*0720*/  FFMA R23, R23, R14, R24 ;  /* 0x0000000e17177223 */ /* 0x004fe20000000018 */
[----:B------:R-:W-:-:S03]  /*0730*/  UIADD3 UR4, UPT, UPT, UR4, 0x1, URZ ;  /* 0x0000000104047890 */ /* 0x000fc6000fffe0ff */
[----:B-1----:R-:W-:Y:S01]  /*0740*/  FFMA R15, R22, R15, R23 ;  /* 0x0000000f160f7223 */ /* 0x002fe20000000017 */
[----:B------:R-:W-:Y:S01]  /*0750*/  UISETP.NE.AND UP0, UPT, UR4, URZ, UPT ;  /* 0x000000ff0400728c */ /* 0x000fe2000bf05270 */
[----:B------:R-:W-:Y:S02]  /*0760*/  IADD3 R17, PT, PT, R17, 0x20, RZ ;  /* 0x0000002011117810 */ /* 0x000fe40007ffe0ff */
[----:B------:R-:W-:Y:S02]  /*0770*/  IADD3 R6, PT, PT, R6, 0x20, RZ ;  /* 0x0000002006067810 */ /* 0x000fe40007ffe0ff */
[----:B------:R-:W-:Y:S02]  /*0780*/  IADD3 R16, PT, PT, R16, 0x20, RZ ;  /* 0x0000002010107810 */ /* 0x000fe40007ffe0ff */
[----:B------:R-:W-:Y:S01]  /*0790*/  LEA R7, R0, R7, 0x5 ;  /* 0x0000000700077211 */ /* 0x000fe200078e28ff */
[----:B0-----:R-:W-:-:S04]  /*07a0*/  FFMA R8, R8, R25, R15 ;  /* 0x0000001908087223 */ /* 0x001fc8000000000f */
[----:B---3--:R-:W-:-:S04]  /*07b0*/  FFMA R8, R27, R9, R8 ;  /* 0x000000091b087223 */ /* 0x008fc80000000008 */
[----:B----4-:R-:W-:-:S04]  /*07c0*/  FFMA R13, R13, R10, R8 ;  /* 0x0000000a0d0d7223 */ /* 0x010fc80000000008 */
[----:B-----5:R-:W-:Y:S01]  /*07d0*/  FFMA R23, R12, R11, R13 ;  /* 0x0000000b0c177223 */ /* 0x020fe2000000000d */
[----:B------:R-:W-:Y:S06]  /*07e0*/  BAR.SYNC.DEFER_BLOCKING 0x0 ;  /* 0x0000000000007b1d */ /* 0x000fec0000010000 */
[----:B------:R-:W-:Y:S05]  /*07f0*/  BRA.U UP0, `(.L_x_1) ;  /* 0xfffffff900887547 */ /* 0x000fea000b83ffff */
.L_x_0:
[----:B------:R-:W0:Y:S01]  /*0800*/  LDCU UR4, c[0x0][0x398] ;  /* 0x00007300ff0477ac */ /* 0x000e220008000800 */
[----:B------:R-:W-:-:S04]  /*0810*/  ISETP.GE.AND P0, PT, R18, UR14, PT ;  /* 0x0000000e12007c0c */ /* 0x000fc8000bf06270 */
[----:B0-----:R-:W-:-:S13]  /*0820*/  ISETP.GE.OR P0, PT, R19, UR4, P0 ;  /* 0x0000000413007c0c */ /* 0x001fda0008706670 */
[----:B------:R-:W-:Y:S05]  /*0830*/  @P0 EXIT ;  /* 0x000000000000094d */ /* 0x000fea0003800000 */
[----:B------:R-:W0:Y:S01]  /*0840*/  LDC.64 R2, c[0x0][0x390] ;  /* 0x0000e400ff027b82 */ /* 0x000e220000000a00 */
[----:B------:R-:W-:-:S04]  /*0850*/  IMAD R19, R19, UR14, R18 ;  /* 0x0000000e13137c24 */ /* 0x000fc8000f8e0212 */
[----:B0-----:R-:W-:-:S05]  /*0860*/  IMAD.WIDE R2, R19, 0x4, R2 ;  /* 0x0000000413027825 */ /* 0x001fca00078e0202 */
[----:B------:R-:W-:Y:S01]  /*0870*/  STG.E desc[UR8][R2.64], R23 ;  /* 0x0000001702007986 */ /* 0x000fe2000c101908 */
[----:B------:R-:W-:Y:S05]  /*0880*/  EXIT ;  /* 0x000000000000794d */ /* 0x000fea0003800000 */
.L_x_2:
[----:B------:R-:W-:-:S00]  /*0890*/  BRA `(.L_x_2) ;  /* 0xfffffffc00fc7947 */ /* 0x000fc0000383ffff */
[----:B------:R-:W-:-:S00]  /*08a0*/  NOP ;  /* 0x0000000000007918 */ /* 0x000fc00000000000 */
        /* <DEDUP_REMOVED lines=13> */
.L_x_3:


//--------------------- .nv.shared._Z4mmulPKfS0_Pfiii --------------------------
	.section	.nv.shared._Z4mmulPKfS0_Pfiii,"aw",@nobits
	.sectionflags	@""
	.align	4
.nv.shared._Z4mmulPKfS0_Pfiii:
	.zero		9216


//--------------------- .nv.shared.reserved.0     --------------------------
	.section	.nv.shared.reserved.0,"aw",@nobits
	.weak		__nv_reservedSMEM_offset_0_alias
	.size		__nv_reservedSMEM_offset_0_alias, 0, 64
	.other		__nv_reservedSMEM_offset_0_alias,@"STO_CUDA_RESERVED_SHARED STV_DEFAULT"
__nv_reservedSMEM_offset_0_alias:
	.zero		0
	.zero		64


//--------------------- .nv.constant0._Z4mmulPKfS0_Pfiii --------------------------
	.section	.nv.constant0._Z4mmulPKfS0_Pfiii,"a",@progbits
	.sectionflags	@""
	.align	4
.nv.constant0._Z4mmulPKfS0_Pfiii:
	.zero		932


//--------------------- SYMBOLS --------------------------

	.type		.nv.reservedSmem.offset0,@object
	.size		.nv.reservedSmem.offset0,0x4
	.type		.nv.reservedSmem.cap,@object
	.size		.nv.reservedSmem.cap,0x4
